	.headerflags	@"EF_CUDA_TEXMODE_UNIFIED EF_CUDA_64BIT_ADDRESS EF_CUDA_ACCELERATORS EF_CUDA_SM90 EF_CUDA_VIRTUAL_SM(EF_CUDA_SM90)"
	.elftype	@"ET_EXEC"


//--------------------- .nv.info                  --------------------------
	.section	.nv.info,"",@"SHT_CUDA_INFO"
	.align	4


	//----- nvinfo : EIATTR_REGCOUNT
	.align		4
        /*0000*/ 	.byte	0x04, 0x2f
        /*0002*/ 	.short	(.L_1 - .L_0)
	.align		4
.L_0:
        /*0004*/ 	.word	index@(triton_poi_fused_mm_7)
        /*0008*/ 	.word	0x0000000c


	//----- nvinfo : EIATTR_MIN_STACK_SIZE
	.align		4
.L_1:
        /*000c*/ 	.byte	0x04, 0x12
        /*000e*/ 	.short	(.L_3 - .L_2)
	.align		4
.L_2:
        /*0010*/ 	.word	index@(triton_poi_fused_mm_7)
        /*0014*/ 	.word	0x00000000


	//----- nvinfo : EIATTR_FRAME_SIZE
	.align		4
.L_3:
        /*0018*/ 	.byte	0x04, 0x11
        /*001a*/ 	.short	(.L_5 - .L_4)
	.align		4
.L_4:
        /*001c*/ 	.word	index@(triton_poi_fused_mm_7)
        /*0020*/ 	.word	0x00000000


	//----- nvinfo : EIATTR_MIN_STACK_SIZE
	.align		4
.L_5:
        /*0024*/ 	.byte	0x04, 0x12
        /*0026*/ 	.short	(.L_7 - .L_6)
	.align		4
.L_6:
        /*0028*/ 	.word	index@(triton_poi_fused_mm_7)
        /*002c*/ 	.word	0x00000000
.L_7:


//--------------------- .nv.info.triton_poi_fused_mm_7 --------------------------
	.section	.nv.info.triton_poi_fused_mm_7,"",@"SHT_CUDA_INFO"
	.sectionflags	@""
	.align	4


	//----- nvinfo : EIATTR_CUDA_API_VERSION
	.align		4
        /*0000*/ 	.byte	0x04, 0x37
        /*0002*/ 	.short	(.L_9 - .L_8)
.L_8:
        /*0004*/ 	.word	0x0000007c


	//----- nvinfo : EIATTR_KPARAM_INFO
	.align		4
.L_9:
        /*0008*/ 	.byte	0x04, 0x17
        /*000a*/ 	.short	(.L_11 - .L_10)
.L_10:
        /*000c*/ 	.word	0x00000000
        /*0010*/ 	.short	0x0002
        /*0012*/ 	.short	0x0010
        /*0014*/ 	.byte	0x00, 0xf0, 0x11, 0x00


	//----- nvinfo : EIATTR_KPARAM_INFO
	.align		4
.L_11:
        /*0018*/ 	.byte	0x04, 0x17
        /*001a*/ 	.short	(.L_13 - .L_12)
.L_12:
        /*001c*/ 	.word	0x00000000
        /*0020*/ 	.short	0x0001
        /*0022*/ 	.short	0x0008
        /*0024*/ 	.byte	0x00, 0xf4, 0x21, 0x00


	//----- nvinfo : EIATTR_KPARAM_INFO
	.align		4
.L_13:
        /*0028*/ 	.byte	0x04, 0x17
        /*002a*/ 	.short	(.L_15 - .L_14)
.L_14:
        /*002c*/ 	.word	0x00000000
        /*0030*/ 	.short	0x0000
        /*0032*/ 	.short	0x0000
        /*0034*/ 	.byte	0x00, 0xf4, 0x21, 0x00


	//----- nvinfo : EIATTR_SPARSE_MMA_MASK
	.align		4
.L_15:
        /*0038*/ 	.byte	0x03, 0x50
        /*003a*/ 	.short	0x0000


	//----- nvinfo : EIATTR_MAXREG_COUNT
	.align		4
        /*003c*/ 	.byte	0x03, 0x1b
        /*003e*/ 	.short	0x00ff


	//----- nvinfo : EIATTR_EXIT_INSTR_OFFSETS
	.align		4
        /*0040*/ 	.byte	0x04, 0x1c
        /*0042*/ 	.short	(.L_17 - .L_16)


	//   ....[0]....
.L_16:
        /*0044*/ 	.word	0x00000100


	//   ....[1]....
        /*0048*/ 	.word	0x00000120


	//----- nvinfo : EIATTR_REQNTID
	.align		4
.L_17:
        /*004c*/ 	.byte	0x04, 0x10
        /*004e*/ 	.short	(.L_19 - .L_18)
.L_18:
        /*0050*/ 	.word	0x00000020
        /*0054*/ 	.word	0x00000001
        /*0058*/ 	.word	0x00000001


	//----- nvinfo : EIATTR_CBANK_PARAM_SIZE
	.align		4
.L_19:
        /*005c*/ 	.byte	0x03, 0x19
        /*005e*/ 	.short	0x0014


	//----- nvinfo : EIATTR_PARAM_CBANK
	.align		4
        /*0060*/ 	.byte	0x04, 0x0a
        /*0062*/ 	.short	(.L_21 - .L_20)
	.align		4
.L_20:
        /*0064*/ 	.word	index@(.nv.constant0.triton_poi_fused_mm_7)
        /*0068*/ 	.short	0x0210
        /*006a*/ 	.short	0x0014


	//----- nvinfo : EIATTR_SW_WAR
	.align		4
.L_21:
        /*006c*/ 	.byte	0x04, 0x36
        /*006e*/ 	.short	(.L_23 - .L_22)
.L_22:
        /*0070*/ 	.word	0x00000008
.L_23:


//--------------------- .nv.callgraph             --------------------------
	.section	.nv.callgraph,"",@"SHT_CUDA_CALLGRAPH"
	.align	4
	.sectionentsize	8
	.align		4
        /*0000*/ 	.word	0x00000000
	.align		4
        /*0004*/ 	.word	0xffffffff
	.align		4
        /*0008*/ 	.word	0x00000000
	.align		4
        /*000c*/ 	.word	0xfffffffe
	.align		4
        /*0010*/ 	.word	0x00000000
	.align		4
        /*0014*/ 	.word	0xfffffffd
	.align		4
        /*0018*/ 	.word	0x00000000
	.align		4
        /*001c*/ 	.word	0xfffffffc


//--------------------- .text.triton_poi_fused_mm_7 --------------------------
	.section	.text.triton_poi_fused_mm_7,"ax",@progbits
	.align	128
        .global         triton_poi_fused_mm_7
        .type           triton_poi_fused_mm_7,@function
        .size           triton_poi_fused_mm_7,(.L_x_1 - triton_poi_fused_mm_7)
        .other          triton_poi_fused_mm_7,@"STO_CUDA_ENTRY STV_DEFAULT"
triton_poi_fused_mm_7:
.text.triton_poi_fused_mm_7:
[----:B------:R-:W0:Y:S02]  /*0000*/  LDC R1, c[0x0][0x28] ;  /* 0x00000a00ff017b82 */ /* 0x000e240000000800 */
[----:B------:R-:W1:Y:S01]  /*0010*/  S2R R6, SR_TID.X ;  /* 0x0000000000067919 */ /* 0x000e620000002100 */
[----:B------:R-:W2:Y:S01]  /*0020*/  LDC.64 R2, c[0x0][0x210] ;  /* 0x00008400ff027b82 */ /* 0x000ea20000000a00 */
[----:B------:R-:W-:Y:S01]  /*0030*/  IMAD.MOV.U32 R9, RZ, RZ, RZ ;  /* 0x000000ffff097224 */ /* 0x000fe200078e00ff */
[----:B------:R-:W-:Y:S01]  /*0040*/  ULDC.64 UR4, c[0x0][0x208] ;  /* 0x0000820000047ab9 */ /* 0x000fe20000000a00 */
[----:B------:R-:W3:Y:S01]  /*0050*/  S2R R7, SR_CTAID.X ;  /* 0x0000000000077919 */ /* 0x000ee20000002500 */
[----:B-1----:R-:W-:-:S05]  /*0060*/  LOP3.LUT R0, R6, 0xf, RZ, 0xc0, !PT ;  /* 0x0000000f06007812 */ /* 0x002fca00078ec0ff */
[----:B---3--:R-:W-:-:S05]  /*0070*/  IMAD R7, R7, 0x10, R0 ;  /* 0x0000001007077824 */ /* 0x008fca00078e0200 */
[C---:B------:R-:W-:Y:S02]  /*0080*/  ISETP.GE.AND P0, PT, R7.reuse, 0x10, PT ;  /* 0x000000100700780c */ /* 0x040fe40003f06270 */
[----:B------:R-:W-:-:S05]  /*0090*/  SHF.L.U32 R5, R7, 0x4, RZ ;  /* 0x0000000407057819 */ /* 0x000fca00000006ff */
[----:B--2---:R-:W-:Y:S02]  /*00a0*/  IMAD.WIDE R2, R5, 0x4, R2 ;  /* 0x0000000405027825 */ /* 0x004fe400078e0202 */
[----:B------:R-:W1:Y:S04]  /*00b0*/  LDC.64 R4, c[0x0][0x218] ;  /* 0x00008600ff047b82 */ /* 0x000e680000000a00 */
[----:B------:R2:W5:Y:S01]  /*00c0*/  @!P0 LDG.E.EL R9, desc[UR4][R2.64+0xc] ;  /* 0x00000c0402098981 */ /* 0x000562000c2e1900 */
[----:B------:R-:W-:-:S04]  /*00d0*/  LOP3.LUT P0, RZ, R6, 0x10, RZ, 0xc0, !PT ;  /* 0x0000001006ff7812 */ /* 0x000fc8000780c0ff */
[C---:B------:R-:W-:Y:S01]  /*00e0*/  ISETP.LT.AND P0, PT, R7.reuse, 0x10, !P0 ;  /* 0x000000100700780c */ /* 0x040fe20004701270 */
[----:B-1----:R-:W-:-:S12]  /*00f0*/  IMAD.WIDE R4, R7, 0x4, R4 ;  /* 0x0000000407047825 */ /* 0x002fd800078e0204 */
[----:B--2---:R-:W-:Y:S05]  /*0100*/  @!P0 EXIT ;  /* 0x000000000000894d */ /* 0x004fea0003800000 */
[----:B-----5:R-:W-:Y:S01]  /*0110*/  STG.E desc[UR4][R4.64], R9 ;  /* 0x0000000904007986 */ /* 0x020fe2000c101904 */
[----:B------:R-:W-:Y:S05]  /*0120*/  EXIT ;  /* 0x000000000000794d */ /* 0x000fea0003800000 */
.L_x_0:
[----:B------:R-:W-:-:S00]  /*0130*/  BRA `(.L_x_0) ;  /* 0xfffffffc00fc7947 */ /* 0x000fc0000383ffff */
[----:B------:R-:W-:-:S00]  /*0140*/  NOP ;  /* 0x0000000000007918 */ /* 0x000fc00000000000 */
        /* <DEDUP_REMOVED lines=11> */
.L_x_1:


//--------------------- .nv.constant0.triton_poi_fused_mm_7 --------------------------
	.section	.nv.constant0.triton_poi_fused_mm_7,"a",@progbits
	.sectionflags	@""
	.align	4
.nv.constant0.triton_poi_fused_mm_7:
	.zero		548
